//
// Generated by NVIDIA NVVM Compiler
//
// Compiler Build ID: CL-36424714
// Cuda compilation tools, release 13.0, V13.0.88
// Based on NVVM 20.0.0
//

.version 9.0
.target sm_100
.address_size 64

	// .globl	_Z9vectorAddPfS_S_i

.visible .entry _Z9vectorAddPfS_S_i(
	.param .u64 .ptr .align 1 _Z9vectorAddPfS_S_i_param_0,
	.param .u64 .ptr .align 1 _Z9vectorAddPfS_S_i_param_1,
	.param .u64 .ptr .align 1 _Z9vectorAddPfS_S_i_param_2,
	.param .u32 _Z9vectorAddPfS_S_i_param_3
)
{
	.reg .pred 	%p<2>;
	.reg .b32 	%r<6>;
	.reg .b32 	%f<4>;
	.reg .b64 	%rd<11>;

	ld.param.u64 	%rd1, [_Z9vectorAddPfS_S_i_param_0];
	ld.param.u64 	%rd2, [_Z9vectorAddPfS_S_i_param_1];
	ld.param.u64 	%rd3, [_Z9vectorAddPfS_S_i_param_2];
	ld.param.u32 	%r2, [_Z9vectorAddPfS_S_i_param_3];
	mov.u32 	%r3, %ctaid.x;
	mov.u32 	%r4, %ntid.x;
	mov.u32 	%r5, %tid.x;
	mad.lo.s32 	%r1, %r3, %r4, %r5;
	setp.ge.s32 	%p1, %r1, %r2;
	@%p1 bra 	$L__BB0_2;
	cvta.to.global.u64 	%rd4, %rd1;
	cvta.to.global.u64 	%rd5, %rd2;
	cvta.to.global.u64 	%rd6, %rd3;
	mul.wide.s32 	%rd7, %r1, 4;
	add.s64 	%rd8, %rd4, %rd7;
	ld.global.f32 	%f1, [%rd8];
	add.s64 	%rd9, %rd5, %rd7;
	ld.global.f32 	%f2, [%rd9];
	add.f32 	%f3, %f1, %f2;
	add.s64 	%rd10, %rd6, %rd7;
	st.global.f32 	[%rd10], %f3;
$L__BB0_2:
	ret;

}


// ===== COMPILED SASS (sm_100) =====

	.target	sm_100

	.elftype	@"ET_EXEC"


//--------------------- .note.nv.tkinfo           --------------------------
	.section	.note.nv.tkinfo,"",@"SHT_NOTE"
	.sectionflags	@"SHF_NOTE_NV_TKINFO"
	.tkinfo
        /*0018*/ 	.word	0x00000002
        /*0030*/ 	.string	""
        /*0030*/ 	.string	"ptxas"
        /*0030*/ 	.string	"Cuda compilation tools, release 13.0, V13.0.88"
        /*0030*/ 	.string	"Build cuda_13.0.r13.0/compiler.36424714_0"
        /*0030*/ 	.string	"-arch sm_100 -m 64 "



//--------------------- .note.nv.cuinfo           --------------------------
	.section	.note.nv.cuinfo,"",@"SHT_NOTE"
	.sectionflags	@"SHF_NOTE_NV_CUINFO"
        /*0018*/ 	.short	0x0002
        /*001a*/ 	.short	0x0064
        /*001c*/ 	.short	0x0082
	.zero		2


//--------------------- .nv.info                  --------------------------
	.section	.nv.info,"",@"SHT_CUDA_INFO"
	.align	4


	//----- nvinfo : EIATTR_REGCOUNT
	.align		4
        /*0000*/ 	.byte	0x04, 0x2f
        /*0002*/ 	.short	(.L_1 - .L_0)
	.align		4
.L_0:
        /*0004*/ 	.word	index@(_Z9vectorAddPfS_S_i)
        /*0008*/ 	.word	0x0000000c


	//----- nvinfo : EIATTR_FRAME_SIZE
	.align		4
.L_1:
        /*000c*/ 	.byte	0x04, 0x11
        /*000e*/ 	.short	(.L_3 - .L_2)
	.align		4
.L_2:
        /*0010*/ 	.word	index@(_Z9vectorAddPfS_S_i)
        /*0014*/ 	.word	0x00000000


	//----- nvinfo : EIATTR_MIN_STACK_SIZE
	.align		4
.L_3:
        /*0018*/ 	.byte	0x04, 0x12
        /*001a*/ 	.short	(.L_5 - .L_4)
	.align		4
.L_4:
        /*001c*/ 	.word	index@(_Z9vectorAddPfS_S_i)
        /*0020*/ 	.word	0x00000000
.L_5:


//--------------------- .nv.compat                --------------------------
	.section	.nv.compat,"",@"SHT_CUDA_COMPAT_INFO"
	.align	4
        /*0000*/ 	.byte	0x02, 0x09, 0x00, 0x00, 0x02, 0x02, 0x01, 0x00, 0x02, 0x05, 0x05, 0x00, 0x03, 0x07, 0x01, 0x01
        /*0010*/ 	.byte	0x02, 0x03, 0x00, 0x00, 0x02, 0x06, 0x01, 0x00, 0x04, 0x0b, 0x08, 0x00, 0x09, 0x00, 0x00, 0x00
        /*0020*/ 	.byte	0x00, 0x00, 0x00, 0x00


//--------------------- .nv.info._Z9vectorAddPfS_S_i --------------------------
	.section	.nv.info._Z9vectorAddPfS_S_i,"",@"SHT_CUDA_INFO"
	.sectionflags	@""
	.align	4


	//----- nvinfo : EIATTR_CUDA_API_VERSION
	.align		4
        /*0000*/ 	.byte	0x04, 0x37
        /*0002*/ 	.short	(.L_7 - .L_6)
.L_6:
        /*0004*/ 	.word	0x00000082


	//----- nvinfo : EIATTR_KPARAM_INFO
	.align		4
.L_7:
        /*0008*/ 	.byte	0x04, 0x17
        /*000a*/ 	.short	(.L_9 - .L_8)
.L_8:
        /*000c*/ 	.word	0x00000000
        /*0010*/ 	.short	0x0003
        /*0012*/ 	.short	0x0018
        /*0014*/ 	.byte	0x00, 0xf0, 0x11, 0x00


	//----- nvinfo : EIATTR_KPARAM_INFO
	.align		4
.L_9:
        /*0018*/ 	.byte	0x04, 0x17
        /*001a*/ 	.short	(.L_11 - .L_10)
.L_10:
        /*001c*/ 	.word	0x00000000
        /*0020*/ 	.short	0x0002
        /*0022*/ 	.short	0x0010
        /*0024*/ 	.byte	0x00, 0xf5, 0x21, 0x00


	//----- nvinfo : EIATTR_KPARAM_INFO
	.align		4
.L_11:
        /*0028*/ 	.byte	0x04, 0x17
        /*002a*/ 	.short	(.L_13 - .L_12)
.L_12:
        /*002c*/ 	.word	0x00000000
        /*0030*/ 	.short	0x0001
        /*0032*/ 	.short	0x0008
        /*0034*/ 	.byte	0x00, 0xf5, 0x21, 0x00


	//----- nvinfo : EIATTR_KPARAM_INFO
	.align		4
.L_13:
        /*0038*/ 	.byte	0x04, 0x17
        /*003a*/ 	.short	(.L_15 - .L_14)
.L_14:
        /*003c*/ 	.word	0x00000000
        /*0040*/ 	.short	0x0000
        /*0042*/ 	.short	0x0000
        /*0044*/ 	.byte	0x00, 0xf5, 0x21, 0x00


	//----- nvinfo : EIATTR_SPARSE_MMA_MASK
	.align		4
.L_15:
        /*0048*/ 	.byte	0x03, 0x50
        /*004a*/ 	.short	0x0000


	//----- nvinfo : EIATTR_MAXREG_COUNT
	.align		4
        /*004c*/ 	.byte	0x03, 0x1b
        /*004e*/ 	.short	0x00ff


	//----- nvinfo : EIATTR_MERCURY_ISA_VERSION
	.align		4
        /*0050*/ 	.byte	0x03, 0x5f
        /*0052*/ 	.short	0x0101


	//----- nvinfo : EIATTR_VRC_CTA_INIT_COUNT
	.align		4
        /*0054*/ 	.byte	0x02, 0x4a
	.zero		1
	.zero		1


	//----- nvinfo : EIATTR_EXIT_INSTR_OFFSETS
	.align		4
        /*0058*/ 	.byte	0x04, 0x1c
        /*005a*/ 	.short	(.L_17 - .L_16)


	//   ....[0]....
.L_16:
        /*005c*/ 	.word	0x00000070


	//   ....[1]....
        /*0060*/ 	.word	0x00000130


	//----- nvinfo : EIATTR_CBANK_PARAM_SIZE
	.align		4
.L_17:
        /*0064*/ 	.byte	0x03, 0x19
        /*0066*/ 	.short	0x001c


	//----- nvinfo : EIATTR_PARAM_CBANK
	.align		4
        /*0068*/ 	.byte	0x04, 0x0a
        /*006a*/ 	.short	(.L_19 - .L_18)
	.align		4
.L_18:
        /*006c*/ 	.word	index@(.nv.constant0._Z9vectorAddPfS_S_i)
        /*0070*/ 	.short	0x0380
        /*0072*/ 	.short	0x001c


	//----- nvinfo : EIATTR_SW_WAR
	.align		4
.L_19:
        /*0074*/ 	.byte	0x04, 0x36
        /*0076*/ 	.short	(.L_21 - .L_20)
.L_20:
        /*0078*/ 	.word	0x00000008
.L_21:


//--------------------- .nv.callgraph             --------------------------
	.section	.nv.callgraph,"",@"SHT_CUDA_CALLGRAPH"
	.align	4
	.sectionentsize	8
	.align		4
        /*0000*/ 	.word	0x00000000
	.align		4
        /*0004*/ 	.word	0xffffffff
	.align		4
        /*0008*/ 	.word	0x00000000
	.align		4
        /*000c*/ 	.word	0xfffffffe
	.align		4
        /*0010*/ 	.word	0x00000000
	.align		4
        /*0014*/ 	.word	0xfffffffd
	.align		4
        /*0018*/ 	.word	0x00000000
	.align		4
        /*001c*/ 	.word	0xfffffffc


//--------------------- .text._Z9vectorAddPfS_S_i --------------------------
	.section	.text._Z9vectorAddPfS_S_i,"ax",@progbits
	.align	128
        .global         _Z9vectorAddPfS_S_i
        .type           _Z9vectorAddPfS_S_i,@function
        .size           _Z9vectorAddPfS_S_i,(.L_x_1 - _Z9vectorAddPfS_S_i)
        .other          _Z9vectorAddPfS_S_i,@"STO_CUDA_ENTRY STV_DEFAULT"
_Z9vectorAddPfS_S_i:
.text._Z9vectorAddPfS_S_i:
[----:B------:R-:W-:Y:S01]  /*0000*/  LDC R1, c[0x0][0x37c] ;  /* 0x0000df00ff017b82 */ /* 0x000fe20000000800 */
[----:B------:R-:W0:Y:S07]  /*0010*/  S2R R0, SR_TID.X ;  /* 0x0000000000007919 */ /* 0x000e2e0000002100 */
[----:B------:R-:W0:Y:S01]  /*0020*/  S2UR UR4, SR_CTAID.X ;  /* 0x00000000000479c3 */ /* 0x000e220000002500 */
[----:B------:R-:W1:Y:S07]  /*0030*/  LDCU UR5, c[0x0][0x398] ;  /* 0x00007300ff0577ac */ /* 0x000e6e0008000800 */
[----:B------:R-:W0:Y:S02]  /*0040*/  LDC R9, c[0x0][0x360] ;  /* 0x0000d800ff097b82 */ /* 0x000e240000000800 */
[----:B0-----:R-:W-:-:S05]  /*0050*/  IMAD R9, R9, UR4, R0 ;  /* 0x0000000409097c24 */ /* 0x001fca000f8e0200 */
[----:B-1----:R-:W-:-:S13]  /*0060*/  ISETP.GE.AND P0, PT, R9, UR5, PT ;  /* 0x0000000509007c0c */ /* 0x002fda000bf06270 */
[----:B------:R-:W-:Y:S05]  /*0070*/  @P0 EXIT ;  /* 0x000000000000094d */ /* 0x000fea0003800000 */
[----:B------:R-:W0:Y:S01]  /*0080*/  LDC.64 R2, c[0x0][0x380] ;  /* 0x0000e000ff027b82 */ /* 0x000e220000000a00 */
[----:B------:R-:W1:Y:S07]  /*0090*/  LDCU.64 UR4, c[0x0][0x358] ;  /* 0x00006b00ff0477ac */ /* 0x000e6e0008000a00 */
[----:B------:R-:W2:Y:S08]  /*00a0*/  LDC.64 R4, c[0x0][0x388] ;  /* 0x0000e200ff047b82 */ /* 0x000eb00000000a00 */
[----:B------:R-:W3:Y:S01]  /*00b0*/  LDC.64 R6, c[0x0][0x390] ;  /* 0x0000e400ff067b82 */ /* 0x000ee20000000a00 */
[----:B0-----:R-:W-:-:S06]  /*00c0*/  IMAD.WIDE R2, R9, 0x4, R2 ;  /* 0x0000000409027825 */ /* 0x001fcc00078e0202 */
[----:B-1----:R-:W4:Y:S01]  /*00d0*/  LDG.E R2, desc[UR4][R2.64] ;  /* 0x0000000402027981 */ /* 0x002f22000c1e1900 */
[----:B--2---:R-:W-:-:S06]  /*00e0*/  IMAD.WIDE R4, R9, 0x4, R4 ;  /* 0x0000000409047825 */ /* 0x004fcc00078e0204 */
[----:B------:R-:W4:Y:S01]  /*00f0*/  LDG.E R5, desc[UR4][R4.64] ;  /* 0x0000000404057981 */ /* 0x000f22000c1e1900 */
[----:B---3--:R-:W-:-:S04]  /*0100*/  IMAD.WIDE R6, R9, 0x4, R6 ;  /* 0x0000000409067825 */ /* 0x008fc800078e0206 */
[----:B----4-:R-:W-:-:S05]  /*0110*/  FADD R9, R2, R5 ;  /* 0x0000000502097221 */ /* 0x010fca0000000000 */
[----:B------:R-:W-:Y:S01]  /*0120*/  STG.E desc[UR4][R6.64], R9 ;  /* 0x0000000906007986 */ /* 0x000fe2000c101904 */
[----:B------:R-:W-:Y:S05]  /*0130*/  EXIT ;  /* 0x000000000000794d */ /* 0x000fea0003800000 */
.L_x_0:
[----:B------:R-:W-:-:S00]  /*0140*/  BRA `(.L_x_0) ;  /* 0xfffffffc00fc7947 */ /* 0x000fc0000383ffff */
[----:B------:R-:W-:-:S00]  /*0150*/  NOP ;  /* 0x0000000000007918 */ /* 0x000fc00000000000 */
        /* <DEDUP_REMOVED lines=10> */
.L_x_1:


//--------------------- .nv.shared.reserved.0     --------------------------
	.section	.nv.shared.reserved.0,"aw",@nobits
	.weak		__nv_reservedSMEM_offset_0_alias
	.size		__nv_reservedSMEM_offset_0_alias, 0, 64
	.other		__nv_reservedSMEM_offset_0_alias,@"STO_CUDA_RESERVED_SHARED STV_DEFAULT"
__nv_reservedSMEM_offset_0_alias:
	.zero		0
	.zero		64


//--------------------- .nv.constant0._Z9vectorAddPfS_S_i --------------------------
	.section	.nv.constant0._Z9vectorAddPfS_S_i,"a",@progbits
	.sectionflags	@""
	.align	4
.nv.constant0._Z9vectorAddPfS_S_i:
	.zero		924


//--------------------- SYMBOLS --------------------------

	.type		.nv.reservedSmem.offset0,@object
	.size		.nv.reservedSmem.offset0,0x4
